//
// Generated by NVIDIA NVVM Compiler
//
// Compiler Build ID: CL-36424714
// Cuda compilation tools, release 13.0, V13.0.88
// Based on NVVM 20.0.0
//

.version 9.0
.target sm_100
.address_size 64

	// .globl	_Z9collisionPhii

.visible .entry _Z9collisionPhii(
	.param .u64 .ptr .align 1 _Z9collisionPhii_param_0,
	.param .u32 _Z9collisionPhii_param_1,
	.param .u32 _Z9collisionPhii_param_2
)
{


	ret;

}
	// .globl	_Z9streamingPhS_ii
.visible .entry _Z9streamingPhS_ii(
	.param .u64 .ptr .align 1 _Z9streamingPhS_ii_param_0,
	.param .u64 .ptr .align 1 _Z9streamingPhS_ii_param_1,
	.param .u32 _Z9streamingPhS_ii_param_2,
	.param .u32 _Z9streamingPhS_ii_param_3
)
{


	ret;

}


// ===== COMPILED SASS (sm_100) =====

	.target	sm_100

	.elftype	@"ET_EXEC"


//--------------------- .note.nv.tkinfo           --------------------------
	.section	.note.nv.tkinfo,"",@"SHT_NOTE"
	.sectionflags	@"SHF_NOTE_NV_TKINFO"
	.tkinfo
        /*0018*/ 	.word	0x00000002
        /*0030*/ 	.string	""
        /*0030*/ 	.string	"ptxas"
        /*0030*/ 	.string	"Cuda compilation tools, release 13.0, V13.0.88"
        /*0030*/ 	.string	"Build cuda_13.0.r13.0/compiler.36424714_0"
        /*0030*/ 	.string	"-arch sm_100 -m 64 "



//--------------------- .note.nv.cuinfo           --------------------------
	.section	.note.nv.cuinfo,"",@"SHT_NOTE"
	.sectionflags	@"SHF_NOTE_NV_CUINFO"
        /*0018*/ 	.short	0x0002
        /*001a*/ 	.short	0x0064
        /*001c*/ 	.short	0x0082
	.zero		2


//--------------------- .nv.info                  --------------------------
	.section	.nv.info,"",@"SHT_CUDA_INFO"
	.align	4


	//----- nvinfo : EIATTR_REGCOUNT
	.align		4
        /*0000*/ 	.byte	0x04, 0x2f
        /*0002*/ 	.short	(.L_1 - .L_0)
	.align		4
.L_0:
        /*0004*/ 	.word	index@(_Z9collisionPhii)
        /*0008*/ 	.word	0x00000004


	//----- nvinfo : EIATTR_FRAME_SIZE
	.align		4
.L_1:
        /*000c*/ 	.byte	0x04, 0x11
        /*000e*/ 	.short	(.L_3 - .L_2)
	.align		4
.L_2:
        /*0010*/ 	.word	index@(_Z9collisionPhii)
        /*0014*/ 	.word	0x00000000


	//----- nvinfo : EIATTR_REGCOUNT
	.align		4
.L_3:
        /*0018*/ 	.byte	0x04, 0x2f
        /*001a*/ 	.short	(.L_5 - .L_4)
	.align		4
.L_4:
        /*001c*/ 	.word	index@(_Z9streamingPhS_ii)
        /*0020*/ 	.word	0x00000004


	//----- nvinfo : EIATTR_FRAME_SIZE
	.align		4
.L_5:
        /*0024*/ 	.byte	0x04, 0x11
        /*0026*/ 	.short	(.L_7 - .L_6)
	.align		4
.L_6:
        /*0028*/ 	.word	index@(_Z9streamingPhS_ii)
        /*002c*/ 	.word	0x00000000


	//----- nvinfo : EIATTR_MIN_STACK_SIZE
	.align		4
.L_7:
        /*0030*/ 	.byte	0x04, 0x12
        /*0032*/ 	.short	(.L_9 - .L_8)
	.align		4
.L_8:
        /*0034*/ 	.word	index@(_Z9streamingPhS_ii)
        /*0038*/ 	.word	0x00000000


	//----- nvinfo : EIATTR_MIN_STACK_SIZE
	.align		4
.L_9:
        /*003c*/ 	.byte	0x04, 0x12
        /*003e*/ 	.short	(.L_11 - .L_10)
	.align		4
.L_10:
        /*0040*/ 	.word	index@(_Z9collisionPhii)
        /*0044*/ 	.word	0x00000000
.L_11:


//--------------------- .nv.compat                --------------------------
	.section	.nv.compat,"",@"SHT_CUDA_COMPAT_INFO"
	.align	4
        /*0000*/ 	.byte	0x02, 0x09, 0x00, 0x00, 0x02, 0x02, 0x01, 0x00, 0x02, 0x05, 0x05, 0x00, 0x03, 0x07, 0x01, 0x01
        /*0010*/ 	.byte	0x02, 0x03, 0x00, 0x00, 0x02, 0x06, 0x01, 0x00, 0x04, 0x0b, 0x08, 0x00, 0x09, 0x00, 0x00, 0x00
        /*0020*/ 	.byte	0x00, 0x00, 0x00, 0x00


//--------------------- .nv.info._Z9streamingPhS_ii --------------------------
	.section	.nv.info._Z9streamingPhS_ii,"",@"SHT_CUDA_INFO"
	.sectionflags	@""
	.align	4


	//----- nvinfo : EIATTR_CUDA_API_VERSION
	.align		4
        /*0000*/ 	.byte	0x04, 0x37
        /*0002*/ 	.short	(.L_13 - .L_12)
.L_12:
        /*0004*/ 	.word	0x00000082


	//----- nvinfo : EIATTR_KPARAM_INFO
	.align		4
.L_13:
        /*0008*/ 	.byte	0x04, 0x17
        /*000a*/ 	.short	(.L_15 - .L_14)
.L_14:
        /*000c*/ 	.word	0x00000000
        /*0010*/ 	.short	0x0003
        /*0012*/ 	.short	0x0014
        /*0014*/ 	.byte	0x00, 0xf0, 0x11, 0x00


	//----- nvinfo : EIATTR_KPARAM_INFO
	.align		4
.L_15:
        /*0018*/ 	.byte	0x04, 0x17
        /*001a*/ 	.short	(.L_17 - .L_16)
.L_16:
        /*001c*/ 	.word	0x00000000
        /*0020*/ 	.short	0x0002
        /*0022*/ 	.short	0x0010
        /*0024*/ 	.byte	0x00, 0xf0, 0x11, 0x00


	//----- nvinfo : EIATTR_KPARAM_INFO
	.align		4
.L_17:
        /*0028*/ 	.byte	0x04, 0x17
        /*002a*/ 	.short	(.L_19 - .L_18)
.L_18:
        /*002c*/ 	.word	0x00000000
        /*0030*/ 	.short	0x0001
        /*0032*/ 	.short	0x0008
        /*0034*/ 	.byte	0x00, 0xf5, 0x21, 0x00


	//----- nvinfo : EIATTR_KPARAM_INFO
	.align		4
.L_19:
        /*0038*/ 	.byte	0x04, 0x17
        /*003a*/ 	.short	(.L_21 - .L_20)
.L_20:
        /*003c*/ 	.word	0x00000000
        /*0040*/ 	.short	0x0000
        /*0042*/ 	.short	0x0000
        /*0044*/ 	.byte	0x00, 0xf5, 0x21, 0x00


	//----- nvinfo : EIATTR_SPARSE_MMA_MASK
	.align		4
.L_21:
        /*0048*/ 	.byte	0x03, 0x50
        /*004a*/ 	.short	0x0000


	//----- nvinfo : EIATTR_MAXREG_COUNT
	.align		4
        /*004c*/ 	.byte	0x03, 0x1b
        /*004e*/ 	.short	0x00ff


	//----- nvinfo : EIATTR_MERCURY_ISA_VERSION
	.align		4
        /*0050*/ 	.byte	0x03, 0x5f
        /*0052*/ 	.short	0x0101


	//----- nvinfo : EIATTR_VRC_CTA_INIT_COUNT
	.align		4
        /*0054*/ 	.byte	0x02, 0x4a
	.zero		1
	.zero		1


	//----- nvinfo : EIATTR_EXIT_INSTR_OFFSETS
	.align		4
        /*0058*/ 	.byte	0x04, 0x1c
        /*005a*/ 	.short	(.L_23 - .L_22)


	//   ....[0]....
.L_22:
        /*005c*/ 	.word	0x00000010


	//----- nvinfo : EIATTR_CBANK_PARAM_SIZE
	.align		4
.L_23:
        /*0060*/ 	.byte	0x03, 0x19
        /*0062*/ 	.short	0x0018


	//----- nvinfo : EIATTR_PARAM_CBANK
	.align		4
        /*0064*/ 	.byte	0x04, 0x0a
        /*0066*/ 	.short	(.L_25 - .L_24)
	.align		4
.L_24:
        /*0068*/ 	.word	index@(.nv.constant0._Z9streamingPhS_ii)
        /*006c*/ 	.short	0x0380
        /*006e*/ 	.short	0x0018


	//----- nvinfo : EIATTR_SW_WAR
	.align		4
.L_25:
        /*0070*/ 	.byte	0x04, 0x36
        /*0072*/ 	.short	(.L_27 - .L_26)
.L_26:
        /*0074*/ 	.word	0x00000008
.L_27:


//--------------------- .nv.info._Z9collisionPhii --------------------------
	.section	.nv.info._Z9collisionPhii,"",@"SHT_CUDA_INFO"
	.sectionflags	@""
	.align	4


	//----- nvinfo : EIATTR_CUDA_API_VERSION
	.align		4
        /*0000*/ 	.byte	0x04, 0x37
        /*0002*/ 	.short	(.L_29 - .L_28)
.L_28:
        /*0004*/ 	.word	0x00000082


	//----- nvinfo : EIATTR_KPARAM_INFO
	.align		4
.L_29:
        /*0008*/ 	.byte	0x04, 0x17
        /*000a*/ 	.short	(.L_31 - .L_30)
.L_30:
        /*000c*/ 	.word	0x00000000
        /*0010*/ 	.short	0x0002
        /*0012*/ 	.short	0x000c
        /*0014*/ 	.byte	0x00, 0xf0, 0x11, 0x00


	//----- nvinfo : EIATTR_KPARAM_INFO
	.align		4
.L_31:
        /*0018*/ 	.byte	0x04, 0x17
        /*001a*/ 	.short	(.L_33 - .L_32)
.L_32:
        /*001c*/ 	.word	0x00000000
        /*0020*/ 	.short	0x0001
        /*0022*/ 	.short	0x0008
        /*0024*/ 	.byte	0x00, 0xf0, 0x11, 0x00


	//----- nvinfo : EIATTR_KPARAM_INFO
	.align		4
.L_33:
        /*0028*/ 	.byte	0x04, 0x17
        /*002a*/ 	.short	(.L_35 - .L_34)
.L_34:
        /*002c*/ 	.word	0x00000000
        /*0030*/ 	.short	0x0000
        /*0032*/ 	.short	0x0000
        /*0034*/ 	.byte	0x00, 0xf5, 0x21, 0x00


	//----- nvinfo : EIATTR_SPARSE_MMA_MASK
	.align		4
.L_35:
        /*0038*/ 	.byte	0x03, 0x50
        /*003a*/ 	.short	0x0000


	//----- nvinfo : EIATTR_MAXREG_COUNT
	.align		4
        /*003c*/ 	.byte	0x03, 0x1b
        /*003e*/ 	.short	0x00ff


	//----- nvinfo : EIATTR_MERCURY_ISA_VERSION
	.align		4
        /*0040*/ 	.byte	0x03, 0x5f
        /*0042*/ 	.short	0x0101


	//----- nvinfo : EIATTR_VRC_CTA_INIT_COUNT
	.align		4
        /*0044*/ 	.byte	0x02, 0x4a
	.zero		1
	.zero		1


	//----- nvinfo : EIATTR_EXIT_INSTR_OFFSETS
	.align		4
        /*0048*/ 	.byte	0x04, 0x1c
        /*004a*/ 	.short	(.L_37 - .L_36)


	//   ....[0]....
.L_36:
        /*004c*/ 	.word	0x00000010


	//----- nvinfo : EIATTR_CBANK_PARAM_SIZE
	.align		4
.L_37:
        /*0050*/ 	.byte	0x03, 0x19
        /*0052*/ 	.short	0x0010


	//----- nvinfo : EIATTR_PARAM_CBANK
	.align		4
        /*0054*/ 	.byte	0x04, 0x0a
        /*0056*/ 	.short	(.L_39 - .L_38)
	.align		4
.L_38:
        /*0058*/ 	.word	index@(.nv.constant0._Z9collisionPhii)
        /*005c*/ 	.short	0x0380
        /*005e*/ 	.short	0x0010


	//----- nvinfo : EIATTR_SW_WAR
	.align		4
.L_39:
        /*0060*/ 	.byte	0x04, 0x36
        /*0062*/ 	.short	(.L_41 - .L_40)
.L_40:
        /*0064*/ 	.word	0x00000008
.L_41:


//--------------------- .nv.callgraph             --------------------------
	.section	.nv.callgraph,"",@"SHT_CUDA_CALLGRAPH"
	.align	4
	.sectionentsize	8
	.align		4
        /*0000*/ 	.word	0x00000000
	.align		4
        /*0004*/ 	.word	0xffffffff
	.align		4
        /*0008*/ 	.word	0x00000000
	.align		4
        /*000c*/ 	.word	0xfffffffe
	.align		4
        /*0010*/ 	.word	0x00000000
	.align		4
        /*0014*/ 	.word	0xfffffffd
	.align		4
        /*0018*/ 	.word	0x00000000
	.align		4
        /*001c*/ 	.word	0xfffffffc


//--------------------- .text._Z9streamingPhS_ii  --------------------------
	.section	.text._Z9streamingPhS_ii,"ax",@progbits
	.align	128
        .global         _Z9streamingPhS_ii
        .type           _Z9streamingPhS_ii,@function
        .size           _Z9streamingPhS_ii,(.L_x_2 - _Z9streamingPhS_ii)
        .other          _Z9streamingPhS_ii,@"STO_CUDA_ENTRY STV_DEFAULT"
_Z9streamingPhS_ii:
.text._Z9streamingPhS_ii:
[----:B------:R-:W-:Y:S01]  /*0000*/  LDC R1, c[0x0][0x37c] ;  /* 0x0000df00ff017b82 */ /* 0x000fe20000000800 */
[----:B------:R-:W-:Y:S05]  /*0010*/  EXIT ;  /* 0x000000000000794d */ /* 0x000fea0003800000 */
.L_x_0:
[----:B------:R-:W-:-:S00]  /*0020*/  BRA `(.L_x_0) ;  /* 0xfffffffc00fc7947 */ /* 0x000fc0000383ffff */
[----:B------:R-:W-:-:S00]  /*0030*/  NOP ;  /* 0x0000000000007918 */ /* 0x000fc00000000000 */
        /* <DEDUP_REMOVED lines=12> */
.L_x_2:


//--------------------- .text._Z9collisionPhii    --------------------------
	.section	.text._Z9collisionPhii,"ax",@progbits
	.align	128
        .global         _Z9collisionPhii
        .type           _Z9collisionPhii,@function
        .size           _Z9collisionPhii,(.L_x_3 - _Z9collisionPhii)
        .other          _Z9collisionPhii,@"STO_CUDA_ENTRY STV_DEFAULT"
_Z9collisionPhii:
.text._Z9collisionPhii:
[----:B------:R-:W-:Y:S01]  /*0000*/  LDC R1, c[0x0][0x37c] ;  /* 0x0000df00ff017b82 */ /* 0x000fe20000000800 */
[----:B------:R-:W-:Y:S05]  /*0010*/  EXIT ;  /* 0x000000000000794d */ /* 0x000fea0003800000 */
.L_x_1:
        /* <DEDUP_REMOVED lines=14> */
.L_x_3:


//--------------------- .nv.shared.reserved.0     --------------------------
	.section	.nv.shared.reserved.0,"aw",@nobits
	.weak		__nv_reservedSMEM_offset_0_alias
	.size		__nv_reservedSMEM_offset_0_alias, 0, 64
	.other		__nv_reservedSMEM_offset_0_alias,@"STO_CUDA_RESERVED_SHARED STV_DEFAULT"
__nv_reservedSMEM_offset_0_alias:
	.zero		0
	.zero		64


//--------------------- .nv.constant0._Z9streamingPhS_ii --------------------------
	.section	.nv.constant0._Z9streamingPhS_ii,"a",@progbits
	.sectionflags	@""
	.align	4
.nv.constant0._Z9streamingPhS_ii:
	.zero		920


//--------------------- .nv.constant0._Z9collisionPhii --------------------------
	.section	.nv.constant0._Z9collisionPhii,"a",@progbits
	.sectionflags	@""
	.align	4
.nv.constant0._Z9collisionPhii:
	.zero		912


//--------------------- SYMBOLS --------------------------

	.type		.nv.reservedSmem.offset0,@object
	.size		.nv.reservedSmem.offset0,0x4
